//
// Generated by NVIDIA NVVM Compiler
//
// Compiler Build ID: CL-36424714
// Cuda compilation tools, release 13.0, V13.0.88
// Based on NVVM 20.0.0
//

.version 9.0
.target sm_100
.address_size 64

	// .globl	_Z12count_kernelPiS_mi
// _ZZ12count_kernelPiS_miE11local_count has been demoted

.visible .entry _Z12count_kernelPiS_mi(
	.param .u64 .ptr .align 1 _Z12count_kernelPiS_mi_param_0,
	.param .u64 .ptr .align 1 _Z12count_kernelPiS_mi_param_1,
	.param .u64 _Z12count_kernelPiS_mi_param_2,
	.param .u32 _Z12count_kernelPiS_mi_param_3
)
{
	.reg .pred 	%p<5>;
	.reg .b32 	%r<21>;
	.reg .b64 	%rd<17>;
	// demoted variable
	.shared .align 4 .b8 _ZZ12count_kernelPiS_miE11local_count[64];
	ld.param.u64 	%rd7, [_Z12count_kernelPiS_mi_param_0];
	ld.param.u64 	%rd8, [_Z12count_kernelPiS_mi_param_1];
	ld.param.u64 	%rd9, [_Z12count_kernelPiS_mi_param_2];
	ld.param.u32 	%r3, [_Z12count_kernelPiS_mi_param_3];
	mov.u32 	%r4, %tid.x;
	mov.u32 	%r5, %ctaid.x;
	mov.u32 	%r1, %ntid.x;
	mul.wide.u32 	%rd10, %r5, %r1;
	cvt.u64.u32 	%rd1, %r4;
	add.s64 	%rd16, %rd10, %rd1;
	setp.gt.u32 	%p1, %r4, 15;
	shl.b32 	%r6, %r4, 2;
	mov.u32 	%r7, _ZZ12count_kernelPiS_miE11local_count;
	add.s32 	%r2, %r7, %r6;
	@%p1 bra 	$L__BB0_2;
	mov.b32 	%r8, 0;
	st.shared.u32 	[%r2], %r8;
$L__BB0_2:
	bar.sync 	0;
	setp.ge.u64 	%p2, %rd16, %rd9;
	@%p2 bra 	$L__BB0_5;
	mov.u32 	%r9, %nctaid.x;
	mul.lo.s32 	%r10, %r9, %r1;
	cvt.u64.u32 	%rd3, %r10;
	cvta.to.global.u64 	%rd4, %rd7;
$L__BB0_4:
	shl.b64 	%rd11, %rd16, 2;
	add.s64 	%rd12, %rd4, %rd11;
	ld.global.u32 	%r11, [%rd12];
	shr.s32 	%r12, %r11, %r3;
	shl.b32 	%r13, %r12, 2;
	and.b32  	%r14, %r13, 60;
	add.s32 	%r16, %r7, %r14;
	atom.shared.add.u32 	%r17, [%r16], 1;
	add.s64 	%rd16, %rd16, %rd3;
	setp.lt.u64 	%p3, %rd16, %rd9;
	@%p3 bra 	$L__BB0_4;
$L__BB0_5:
	cvt.u32.u64 	%r18, %rd1;
	setp.gt.u32 	%p4, %r18, 15;
	bar.sync 	0;
	@%p4 bra 	$L__BB0_7;
	cvta.to.global.u64 	%rd13, %rd8;
	shl.b64 	%rd14, %rd1, 2;
	add.s64 	%rd15, %rd13, %rd14;
	ld.shared.u32 	%r19, [%r2];
	atom.global.add.u32 	%r20, [%rd15], %r19;
$L__BB0_7:
	ret;

}
	// .globl	_Z14scatter_kernelPiS_S_mi
.visible .entry _Z14scatter_kernelPiS_S_mi(
	.param .u64 .ptr .align 1 _Z14scatter_kernelPiS_S_mi_param_0,
	.param .u64 .ptr .align 1 _Z14scatter_kernelPiS_S_mi_param_1,
	.param .u64 .ptr .align 1 _Z14scatter_kernelPiS_S_mi_param_2,
	.param .u64 _Z14scatter_kernelPiS_S_mi_param_3,
	.param .u32 _Z14scatter_kernelPiS_S_mi_param_4
)
{
	.reg .pred 	%p<3>;
	.reg .b32 	%r<12>;
	.reg .b64 	%rd<22>;

	ld.param.u64 	%rd8, [_Z14scatter_kernelPiS_S_mi_param_0];
	ld.param.u64 	%rd9, [_Z14scatter_kernelPiS_S_mi_param_1];
	ld.param.u64 	%rd10, [_Z14scatter_kernelPiS_S_mi_param_2];
	ld.param.u64 	%rd11, [_Z14scatter_kernelPiS_S_mi_param_3];
	ld.param.u32 	%r2, [_Z14scatter_kernelPiS_S_mi_param_4];
	mov.u32 	%r3, %ctaid.x;
	mov.u32 	%r1, %ntid.x;
	mul.wide.u32 	%rd12, %r3, %r1;
	mov.u32 	%r4, %tid.x;
	cvt.u64.u32 	%rd13, %r4;
	add.s64 	%rd21, %rd12, %rd13;
	setp.ge.u64 	%p1, %rd21, %rd11;
	@%p1 bra 	$L__BB1_3;
	mov.u32 	%r5, %nctaid.x;
	mul.lo.s32 	%r6, %r5, %r1;
	cvt.u64.u32 	%rd2, %r6;
	cvta.to.global.u64 	%rd3, %rd8;
	cvta.to.global.u64 	%rd4, %rd10;
	cvta.to.global.u64 	%rd5, %rd9;
$L__BB1_2:
	shl.b64 	%rd14, %rd21, 2;
	add.s64 	%rd15, %rd3, %rd14;
	ld.global.u32 	%r7, [%rd15];
	shr.s32 	%r8, %r7, %r2;
	shl.b32 	%r9, %r8, 2;
	cvt.u64.u32 	%rd16, %r9;
	and.b64  	%rd17, %rd16, 60;
	add.s64 	%rd18, %rd4, %rd17;
	atom.global.add.u32 	%r10, [%rd18], 1;
	ld.global.u32 	%r11, [%rd15];
	mul.wide.u32 	%rd19, %r10, 4;
	add.s64 	%rd20, %rd5, %rd19;
	st.global.u32 	[%rd20], %r11;
	add.s64 	%rd21, %rd21, %rd2;
	setp.lt.u64 	%p2, %rd21, %rd11;
	@%p2 bra 	$L__BB1_2;
$L__BB1_3:
	ret;

}


// ===== COMPILED SASS (sm_100) =====

	.target	sm_100

	.elftype	@"ET_EXEC"


//--------------------- .note.nv.tkinfo           --------------------------
	.section	.note.nv.tkinfo,"",@"SHT_NOTE"
	.sectionflags	@"SHF_NOTE_NV_TKINFO"
	.tkinfo
        /*0018*/ 	.word	0x00000002
        /*0030*/ 	.string	""
        /*0030*/ 	.string	"ptxas"
        /*0030*/ 	.string	"Cuda compilation tools, release 13.0, V13.0.88"
        /*0030*/ 	.string	"Build cuda_13.0.r13.0/compiler.36424714_0"
        /*0030*/ 	.string	"-arch sm_100 -m 64 "



//--------------------- .note.nv.cuinfo           --------------------------
	.section	.note.nv.cuinfo,"",@"SHT_NOTE"
	.sectionflags	@"SHF_NOTE_NV_CUINFO"
        /*0018*/ 	.short	0x0002
        /*001a*/ 	.short	0x0064
        /*001c*/ 	.short	0x0082
	.zero		2


//--------------------- .nv.info                  --------------------------
	.section	.nv.info,"",@"SHT_CUDA_INFO"
	.align	4


	//----- nvinfo : EIATTR_REGCOUNT
	.align		4
        /*0000*/ 	.byte	0x04, 0x2f
        /*0002*/ 	.short	(.L_1 - .L_0)
	.align		4
.L_0:
        /*0004*/ 	.word	index@(_Z12count_kernelPiS_mi)
        /*0008*/ 	.word	0x0000000c


	//----- nvinfo : EIATTR_FRAME_SIZE
	.align		4
.L_1:
        /*000c*/ 	.byte	0x04, 0x11
        /*000e*/ 	.short	(.L_3 - .L_2)
	.align		4
.L_2:
        /*0010*/ 	.word	index@(_Z12count_kernelPiS_mi)
        /*0014*/ 	.word	0x00000000


	//----- nvinfo : EIATTR_REGCOUNT
	.align		4
.L_3:
        /*0018*/ 	.byte	0x04, 0x2f
        /*001a*/ 	.short	(.L_5 - .L_4)
	.align		4
.L_4:
        /*001c*/ 	.word	index@(_Z14scatter_kernelPiS_S_mi)
        /*0020*/ 	.word	0x00000012


	//----- nvinfo : EIATTR_FRAME_SIZE
	.align		4
.L_5:
        /*0024*/ 	.byte	0x04, 0x11
        /*0026*/ 	.short	(.L_7 - .L_6)
	.align		4
.L_6:
        /*0028*/ 	.word	index@(_Z14scatter_kernelPiS_S_mi)
        /*002c*/ 	.word	0x00000000


	//----- nvinfo : EIATTR_MIN_STACK_SIZE
	.align		4
.L_7:
        /*0030*/ 	.byte	0x04, 0x12
        /*0032*/ 	.short	(.L_9 - .L_8)
	.align		4
.L_8:
        /*0034*/ 	.word	index@(_Z14scatter_kernelPiS_S_mi)
        /*0038*/ 	.word	0x00000000


	//----- nvinfo : EIATTR_MIN_STACK_SIZE
	.align		4
.L_9:
        /*003c*/ 	.byte	0x04, 0x12
        /*003e*/ 	.short	(.L_11 - .L_10)
	.align		4
.L_10:
        /*0040*/ 	.word	index@(_Z12count_kernelPiS_mi)
        /*0044*/ 	.word	0x00000000
.L_11:


//--------------------- .nv.compat                --------------------------
	.section	.nv.compat,"",@"SHT_CUDA_COMPAT_INFO"
	.align	4
        /*0000*/ 	.byte	0x02, 0x09, 0x00, 0x00, 0x02, 0x02, 0x01, 0x00, 0x02, 0x05, 0x05, 0x00, 0x03, 0x07, 0x01, 0x01
        /*0010*/ 	.byte	0x02, 0x03, 0x00, 0x00, 0x02, 0x06, 0x01, 0x00, 0x04, 0x0b, 0x08, 0x00, 0x09, 0x00, 0x00, 0x00
        /*0020*/ 	.byte	0x00, 0x00, 0x00, 0x00


//--------------------- .nv.info._Z14scatter_kernelPiS_S_mi --------------------------
	.section	.nv.info._Z14scatter_kernelPiS_S_mi,"",@"SHT_CUDA_INFO"
	.sectionflags	@""
	.align	4


	//----- nvinfo : EIATTR_CUDA_API_VERSION
	.align		4
        /*0000*/ 	.byte	0x04, 0x37
        /*0002*/ 	.short	(.L_13 - .L_12)
.L_12:
        /*0004*/ 	.word	0x00000082


	//----- nvinfo : EIATTR_KPARAM_INFO
	.align		4
.L_13:
        /*0008*/ 	.byte	0x04, 0x17
        /*000a*/ 	.short	(.L_15 - .L_14)
.L_14:
        /*000c*/ 	.word	0x00000000
        /*0010*/ 	.short	0x0004
        /*0012*/ 	.short	0x0020
        /*0014*/ 	.byte	0x00, 0xf0, 0x11, 0x00


	//----- nvinfo : EIATTR_KPARAM_INFO
	.align		4
.L_15:
        /*0018*/ 	.byte	0x04, 0x17
        /*001a*/ 	.short	(.L_17 - .L_16)
.L_16:
        /*001c*/ 	.word	0x00000000
        /*0020*/ 	.short	0x0003
        /*0022*/ 	.short	0x0018
        /*0024*/ 	.byte	0x00, 0xf0, 0x21, 0x00


	//----- nvinfo : EIATTR_KPARAM_INFO
	.align		4
.L_17:
        /*0028*/ 	.byte	0x04, 0x17
        /*002a*/ 	.short	(.L_19 - .L_18)
.L_18:
        /*002c*/ 	.word	0x00000000
        /*0030*/ 	.short	0x0002
        /*0032*/ 	.short	0x0010
        /*0034*/ 	.byte	0x00, 0xf5, 0x21, 0x00


	//----- nvinfo : EIATTR_KPARAM_INFO
	.align		4
.L_19:
        /*0038*/ 	.byte	0x04, 0x17
        /*003a*/ 	.short	(.L_21 - .L_20)
.L_20:
        /*003c*/ 	.word	0x00000000
        /*0040*/ 	.short	0x0001
        /*0042*/ 	.short	0x0008
        /*0044*/ 	.byte	0x00, 0xf5, 0x21, 0x00


	//----- nvinfo : EIATTR_KPARAM_INFO
	.align		4
.L_21:
        /*0048*/ 	.byte	0x04, 0x17
        /*004a*/ 	.short	(.L_23 - .L_22)
.L_22:
        /*004c*/ 	.word	0x00000000
        /*0050*/ 	.short	0x0000
        /*0052*/ 	.short	0x0000
        /*0054*/ 	.byte	0x00, 0xf5, 0x21, 0x00


	//----- nvinfo : EIATTR_SPARSE_MMA_MASK
	.align		4
.L_23:
        /*0058*/ 	.byte	0x03, 0x50
        /*005a*/ 	.short	0x0000


	//----- nvinfo : EIATTR_MAXREG_COUNT
	.align		4
        /*005c*/ 	.byte	0x03, 0x1b
        /*005e*/ 	.short	0x00ff


	//----- nvinfo : EIATTR_MERCURY_ISA_VERSION
	.align		4
        /*0060*/ 	.byte	0x03, 0x5f
        /*0062*/ 	.short	0x0101


	//----- nvinfo : EIATTR_VRC_CTA_INIT_COUNT
	.align		4
        /*0064*/ 	.byte	0x02, 0x4a
	.zero		1
	.zero		1


	//----- nvinfo : EIATTR_EXIT_INSTR_OFFSETS
	.align		4
        /*0068*/ 	.byte	0x04, 0x1c
        /*006a*/ 	.short	(.L_25 - .L_24)


	//   ....[0]....
.L_24:
        /*006c*/ 	.word	0x00000090


	//   ....[1]....
        /*0070*/ 	.word	0x00000250


	//----- nvinfo : EIATTR_CRS_STACK_SIZE
	.align		4
.L_25:
        /*0074*/ 	.byte	0x04, 0x1e
        /*0076*/ 	.short	(.L_27 - .L_26)
.L_26:
        /*0078*/ 	.word	0x00000000


	//----- nvinfo : EIATTR_CBANK_PARAM_SIZE
	.align		4
.L_27:
        /*007c*/ 	.byte	0x03, 0x19
        /*007e*/ 	.short	0x0024


	//----- nvinfo : EIATTR_PARAM_CBANK
	.align		4
        /*0080*/ 	.byte	0x04, 0x0a
        /*0082*/ 	.short	(.L_29 - .L_28)
	.align		4
.L_28:
        /*0084*/ 	.word	index@(.nv.constant0._Z14scatter_kernelPiS_S_mi)
        /*0088*/ 	.short	0x0380
        /*008a*/ 	.short	0x0024


	//----- nvinfo : EIATTR_SW_WAR
	.align		4
.L_29:
        /*008c*/ 	.byte	0x04, 0x36
        /*008e*/ 	.short	(.L_31 - .L_30)
.L_30:
        /*0090*/ 	.word	0x00000008
.L_31:


//--------------------- .nv.info._Z12count_kernelPiS_mi --------------------------
	.section	.nv.info._Z12count_kernelPiS_mi,"",@"SHT_CUDA_INFO"
	.sectionflags	@""
	.align	4


	//----- nvinfo : EIATTR_CUDA_API_VERSION
	.align		4
        /*0000*/ 	.byte	0x04, 0x37
        /*0002*/ 	.short	(.L_33 - .L_32)
.L_32:
        /*0004*/ 	.word	0x00000082


	//----- nvinfo : EIATTR_KPARAM_INFO
	.align		4
.L_33:
        /*0008*/ 	.byte	0x04, 0x17
        /*000a*/ 	.short	(.L_35 - .L_34)
.L_34:
        /*000c*/ 	.word	0x00000000
        /*0010*/ 	.short	0x0003
        /*0012*/ 	.short	0x0018
        /*0014*/ 	.byte	0x00, 0xf0, 0x11, 0x00


	//----- nvinfo : EIATTR_KPARAM_INFO
	.align		4
.L_35:
        /*0018*/ 	.byte	0x04, 0x17
        /*001a*/ 	.short	(.L_37 - .L_36)
.L_36:
        /*001c*/ 	.word	0x00000000
        /*0020*/ 	.short	0x0002
        /*0022*/ 	.short	0x0010
        /*0024*/ 	.byte	0x00, 0xf0, 0x21, 0x00


	//----- nvinfo : EIATTR_KPARAM_INFO
	.align		4
.L_37:
        /*0028*/ 	.byte	0x04, 0x17
        /*002a*/ 	.short	(.L_39 - .L_38)
.L_38:
        /*002c*/ 	.word	0x00000000
        /*0030*/ 	.short	0x0001
        /*0032*/ 	.short	0x0008
        /*0034*/ 	.byte	0x00, 0xf5, 0x21, 0x00


	//----- nvinfo : EIATTR_KPARAM_INFO
	.align		4
.L_39:
        /*0038*/ 	.byte	0x04, 0x17
        /*003a*/ 	.short	(.L_41 - .L_40)
.L_40:
        /*003c*/ 	.word	0x00000000
        /*0040*/ 	.short	0x0000
        /*0042*/ 	.short	0x0000
        /*0044*/ 	.byte	0x00, 0xf5, 0x21, 0x00


	//----- nvinfo : EIATTR_SPARSE_MMA_MASK
	.align		4
.L_41:
        /*0048*/ 	.byte	0x03, 0x50
        /*004a*/ 	.short	0x0000


	//----- nvinfo : EIATTR_MAXREG_COUNT
	.align		4
        /*004c*/ 	.byte	0x03, 0x1b
        /*004e*/ 	.short	0x00ff


	//----- nvinfo : EIATTR_NUM_BARRIERS
	.align		4
        /*0050*/ 	.byte	0x02, 0x4c
        /*0052*/ 	.byte	0x01
	.zero		1


	//----- nvinfo : EIATTR_MERCURY_ISA_VERSION
	.align		4
        /*0054*/ 	.byte	0x03, 0x5f
        /*0056*/ 	.short	0x0101


	//----- nvinfo : EIATTR_VRC_CTA_INIT_COUNT
	.align		4
        /*0058*/ 	.byte	0x02, 0x4a
	.zero		1
	.zero		1


	//----- nvinfo : EIATTR_EXIT_INSTR_OFFSETS
	.align		4
        /*005c*/ 	.byte	0x04, 0x1c
        /*005e*/ 	.short	(.L_43 - .L_42)


	//   ....[0]....
.L_42:
        /*0060*/ 	.word	0x00000270


	//   ....[1]....
        /*0064*/ 	.word	0x000002d0


	//----- nvinfo : EIATTR_CRS_STACK_SIZE
	.align		4
.L_43:
        /*0068*/ 	.byte	0x04, 0x1e
        /*006a*/ 	.short	(.L_45 - .L_44)
.L_44:
        /*006c*/ 	.word	0x00000000


	//----- nvinfo : EIATTR_CBANK_PARAM_SIZE
	.align		4
.L_45:
        /*0070*/ 	.byte	0x03, 0x19
        /*0072*/ 	.short	0x001c


	//----- nvinfo : EIATTR_PARAM_CBANK
	.align		4
        /*0074*/ 	.byte	0x04, 0x0a
        /*0076*/ 	.short	(.L_47 - .L_46)
	.align		4
.L_46:
        /*0078*/ 	.word	index@(.nv.constant0._Z12count_kernelPiS_mi)
        /*007c*/ 	.short	0x0380
        /*007e*/ 	.short	0x001c


	//----- nvinfo : EIATTR_SW_WAR
	.align		4
.L_47:
        /*0080*/ 	.byte	0x04, 0x36
        /*0082*/ 	.short	(.L_49 - .L_48)
.L_48:
        /*0084*/ 	.word	0x00000008
.L_49:


//--------------------- .nv.callgraph             --------------------------
	.section	.nv.callgraph,"",@"SHT_CUDA_CALLGRAPH"
	.align	4
	.sectionentsize	8
	.align		4
        /*0000*/ 	.word	0x00000000
	.align		4
        /*0004*/ 	.word	0xffffffff
	.align		4
        /*0008*/ 	.word	0x00000000
	.align		4
        /*000c*/ 	.word	0xfffffffe
	.align		4
        /*0010*/ 	.word	0x00000000
	.align		4
        /*0014*/ 	.word	0xfffffffd
	.align		4
        /*0018*/ 	.word	0x00000000
	.align		4
        /*001c*/ 	.word	0xfffffffc


//--------------------- .text._Z14scatter_kernelPiS_S_mi --------------------------
	.section	.text._Z14scatter_kernelPiS_S_mi,"ax",@progbits
	.align	128
        .global         _Z14scatter_kernelPiS_S_mi
        .type           _Z14scatter_kernelPiS_S_mi,@function
        .size           _Z14scatter_kernelPiS_S_mi,(.L_x_6 - _Z14scatter_kernelPiS_S_mi)
        .other          _Z14scatter_kernelPiS_S_mi,@"STO_CUDA_ENTRY STV_DEFAULT"
_Z14scatter_kernelPiS_S_mi:
.text._Z14scatter_kernelPiS_S_mi:
[----:B------:R-:W-:Y:S01]  /*0000*/  LDC R1, c[0x0][0x37c] ;  /* 0x0000df00ff017b82 */ /* 0x000fe20000000800 */
[----:B------:R-:W0:Y:S07]  /*0010*/  S2R R2, SR_TID.X ;  /* 0x0000000000027919 */ /* 0x000e2e0000002100 */
[----:B------:R-:W0:Y:S01]  /*0020*/  S2UR UR4, SR_CTAID.X ;  /* 0x00000000000479c3 */ /* 0x000e220000002500 */
[----:B------:R-:W1:Y:S01]  /*0030*/  LDCU.64 UR8, c[0x0][0x398] ;  /* 0x00007300ff0877ac */ /* 0x000e620008000a00 */
[----:B------:R-:W-:-:S06]  /*0040*/  IMAD.MOV.U32 R3, RZ, RZ, RZ ;  /* 0x000000ffff037224 */ /* 0x000fcc00078e00ff */
[----:B------:R-:W0:Y:S02]  /*0050*/  LDC R7, c[0x0][0x360] ;  /* 0x0000d800ff077b82 */ /* 0x000e240000000800 */
[----:B0-----:R-:W-:-:S03]  /*0060*/  IMAD.WIDE.U32 R4, R7, UR4, R2 ;  /* 0x0000000407047c25 */ /* 0x001fc6000f8e0002 */
[----:B-1----:R-:W-:-:S04]  /*0070*/  ISETP.GE.U32.AND P0, PT, R4, UR8, PT ;  /* 0x0000000804007c0c */ /* 0x002fc8000bf06070 */
[----:B------:R-:W-:-:S13]  /*0080*/  ISETP.GE.U32.AND.EX P0, PT, R5, UR9, PT, P0 ;  /* 0x0000000905007c0c */ /* 0x000fda000bf06100 */
[----:B------:R-:W-:Y:S05]  /*0090*/  @P0 EXIT ;  /* 0x000000000000094d */ /* 0x000fea0003800000 */
[----:B------:R-:W0:Y:S01]  /*00a0*/  LDC.64 R2, c[0x0][0x388] ;  /* 0x0000e200ff027b82 */ /* 0x000e220000000a00 */
[----:B------:R-:W1:Y:S01]  /*00b0*/  LDCU UR4, c[0x0][0x370] ;  /* 0x00006e00ff0477ac */ /* 0x000e620008000800 */
[----:B------:R-:W-:Y:S02]  /*00c0*/  IMAD.MOV.U32 R13, RZ, RZ, R4 ;  /* 0x000000ffff0d7224 */ /* 0x000fe400078e0004 */
[----:B------:R-:W-:Y:S01]  /*00d0*/  IMAD.MOV.U32 R10, RZ, RZ, R5 ;  /* 0x000000ffff0a7224 */ /* 0x000fe200078e0005 */
[----:B------:R-:W2:Y:S01]  /*00e0*/  LDCU.64 UR6, c[0x0][0x358] ;  /* 0x00006b00ff0677ac */ /* 0x000ea20008000a00 */
[----:B------:R-:W3:Y:S01]  /*00f0*/  LDCU UR5, c[0x0][0x3a0] ;  /* 0x00007400ff0577ac */ /* 0x000ee20008000800 */
[----:B------:R-:W4:Y:S01]  /*0100*/  LDCU.64 UR10, c[0x0][0x380] ;  /* 0x00007000ff0a77ac */ /* 0x000f220008000a00 */
[----:B------:R-:W0:Y:S01]  /*0110*/  LDCU.64 UR12, c[0x0][0x390] ;  /* 0x00007200ff0c77ac */ /* 0x000e220008000a00 */
[----:B-1----:R-:W-:-:S07]  /*0120*/  IMAD R0, R7, UR4, RZ ;  /* 0x0000000407007c24 */ /* 0x002fce000f8e02ff */
.L_x_0:
[----:B----4-:R-:W-:-:S04]  /*0130*/  LEA R4, P0, R13, UR10, 0x2 ;  /* 0x0000000a0d047c11 */ /* 0x010fc8000f8010ff */
[----:B------:R-:W-:-:S05]  /*0140*/  LEA.HI.X R5, R13, UR11, R10, 0x2, P0 ;  /* 0x0000000b0d057c11 */ /* 0x000fca00080f140a */
[----:B-12---:R-:W3:Y:S01]  /*0150*/  LDG.E R6, desc[UR6][R4.64] ;  /* 0x0000000604067981 */ /* 0x006ee2000c1e1900 */
[----:B------:R-:W-:Y:S01]  /*0160*/  IMAD.MOV.U32 R15, RZ, RZ, 0x1 ;  /* 0x00000001ff0f7424 */ /* 0x000fe200078e00ff */
[----:B---3--:R-:W-:-:S05]  /*0170*/  SHF.R.S32.HI R6, RZ, UR5, R6 ;  /* 0x00000005ff067c19 */ /* 0x008fca0008011406 */
[----:B------:R-:W-:-:S05]  /*0180*/  IMAD.SHL.U32 R6, R6, 0x4, RZ ;  /* 0x0000000406067824 */ /* 0x000fca00078e00ff */
[----:B------:R-:W-:-:S04]  /*0190*/  LOP3.LUT R6, R6, 0x3c, RZ, 0xc0, !PT ;  /* 0x0000003c06067812 */ /* 0x000fc800078ec0ff */
[----:B0-----:R-:W-:-:S05]  /*01a0*/  IADD3 R8, P0, PT, R6, UR12, RZ ;  /* 0x0000000c06087c10 */ /* 0x001fca000ff1e0ff */
[----:B------:R-:W-:-:S05]  /*01b0*/  IMAD.X R9, RZ, RZ, UR13, P0 ;  /* 0x0000000dff097e24 */ /* 0x000fca00080e06ff */
[----:B------:R-:W2:Y:S04]  /*01c0*/  ATOMG.E.ADD.STRONG.GPU PT, R7, desc[UR6][R8.64], R15 ;  /* 0x8000000f080779a8 */ /* 0x000ea800081ef106 */
[----:B------:R-:W3:Y:S01]  /*01d0*/  LDG.E R11, desc[UR6][R4.64] ;  /* 0x00000006040b7981 */ /* 0x000ee2000c1e1900 */
[----:B------:R-:W-:-:S05]  /*01e0*/  IADD3 R13, P0, PT, R0, R13, RZ ;  /* 0x0000000d000d7210 */ /* 0x000fca0007f1e0ff */
[----:B------:R-:W-:Y:S01]  /*01f0*/  IMAD.X R10, RZ, RZ, R10, P0 ;  /* 0x000000ffff0a7224 */ /* 0x000fe200000e060a */
[----:B------:R-:W-:-:S04]  /*0200*/  ISETP.GE.U32.AND P0, PT, R13, UR8, PT ;  /* 0x000000080d007c0c */ /* 0x000fc8000bf06070 */
[----:B------:R-:W-:Y:S01]  /*0210*/  ISETP.GE.U32.AND.EX P0, PT, R10, UR9, PT, P0 ;  /* 0x000000090a007c0c */ /* 0x000fe2000bf06100 */
[----:B--2---:R-:W-:-:S05]  /*0220*/  IMAD.WIDE.U32 R6, R7, 0x4, R2 ;  /* 0x0000000407067825 */ /* 0x004fca00078e0002 */
[----:B---3--:R1:W-:Y:S07]  /*0230*/  STG.E desc[UR6][R6.64], R11 ;  /* 0x0000000b06007986 */ /* 0x0083ee000c101906 */
[----:B------:R-:W-:Y:S05]  /*0240*/  @!P0 BRA `(.L_x_0) ;  /* 0xfffffffc00b88947 */ /* 0x000fea000383ffff */
[----:B------:R-:W-:Y:S05]  /*0250*/  EXIT ;  /* 0x000000000000794d */ /* 0x000fea0003800000 */
.L_x_1:
[----:B------:R-:W-:-:S00]  /*0260*/  BRA `(.L_x_1) ;  /* 0xfffffffc00fc7947 */ /* 0x000fc0000383ffff */
[----:B------:R-:W-:-:S00]  /*0270*/  NOP ;  /* 0x0000000000007918 */ /* 0x000fc00000000000 */
        /* <DEDUP_REMOVED lines=8> */
.L_x_6:


//--------------------- .text._Z12count_kernelPiS_mi --------------------------
	.section	.text._Z12count_kernelPiS_mi,"ax",@progbits
	.align	128
        .global         _Z12count_kernelPiS_mi
        .type           _Z12count_kernelPiS_mi,@function
        .size           _Z12count_kernelPiS_mi,(.L_x_7 - _Z12count_kernelPiS_mi)
        .other          _Z12count_kernelPiS_mi,@"STO_CUDA_ENTRY STV_DEFAULT"
_Z12count_kernelPiS_mi:
.text._Z12count_kernelPiS_mi:
[----:B------:R-:W-:Y:S01]  /*0000*/  LDC R1, c[0x0][0x37c] ;  /* 0x0000df00ff017b82 */ /* 0x000fe20000000800 */
[----:B------:R-:W0:Y:S07]  /*0010*/  S2R R2, SR_TID.X ;  /* 0x0000000000027919 */ /* 0x000e2e0000002100 */
[----:B------:R-:W1:Y:S01]  /*0020*/  S2UR UR4, SR_CTAID.X ;  /* 0x00000000000479c3 */ /* 0x000e620000002500 */
[----:B------:R-:W2:Y:S01]  /*0030*/  LDCU.64 UR8, c[0x0][0x390] ;  /* 0x00007200ff0877ac */ /* 0x000ea20008000a00 */
[----:B------:R-:W-:Y:S01]  /*0040*/  IMAD.MOV.U32 R3, RZ, RZ, RZ ;  /* 0x000000ffff037224 */ /* 0x000fe200078e00ff */
[----:B------:R-:W-:Y:S01]  /*0050*/  BSSY.RECONVERGENT B0, `(.L_x_2) ;  /* 0x0000020000007945 */ /* 0x000fe20003800200 */
[----:B------:R-:W3:Y:S04]  /*0060*/  LDCU.64 UR6, c[0x0][0x358] ;  /* 0x00006b00ff0677ac */ /* 0x000ee80008000a00 */
[----:B------:R-:W1:Y:S01]  /*0070*/  LDC R7, c[0x0][0x360] ;  /* 0x0000d800ff077b82 */ /* 0x000e620000000800 */
[----:B------:R-:W4:Y:S01]  /*0080*/  LDCU UR12, c[0x0][0x398] ;  /* 0x00007300ff0c77ac */ /* 0x000f220008000800 */
[----:B------:R-:W1:Y:S06]  /*0090*/  LDCU.64 UR10, c[0x0][0x380] ;  /* 0x00007000ff0a77ac */ /* 0x000e6c0008000a00 */
[----:B------:R-:W5:Y:S01]  /*00a0*/  S2UR UR5, SR_CgaCtaId ;  /* 0x00000000000579c3 */ /* 0x000f620000008800 */
[----:B0-----:R-:W-:Y:S01]  /*00b0*/  ISETP.GT.U32.AND P1, PT, R2, 0xf, PT ;  /* 0x0000000f0200780c */ /* 0x001fe20003f24070 */
[----:B-1----:R-:W-:Y:S01]  /*00c0*/  IMAD.WIDE.U32 R4, R7, UR4, R2 ;  /* 0x0000000407047c25 */ /* 0x002fe2000f8e0002 */
[----:B------:R-:W-:-:S03]  /*00d0*/  UMOV UR4, 0x400 ;  /* 0x0000040000047882 */ /* 0x000fc60000000000 */
[----:B------:R-:W-:Y:S02]  /*00e0*/  IMAD.MOV.U32 R9, RZ, RZ, R4 ;  /* 0x000000ffff097224 */ /* 0x000fe400078e0004 */
[----:B------:R-:W-:Y:S01]  /*00f0*/  IMAD.MOV.U32 R8, RZ, RZ, R5 ;  /* 0x000000ffff087224 */ /* 0x000fe200078e0005 */
[----:B-----5:R-:W-:Y:S02]  /*0100*/  ULEA UR4, UR5, UR4, 0x18 ;  /* 0x0000000405047291 */ /* 0x020fe4000f8ec0ff */
[----:B--2---:R-:W-:-:S04]  /*0110*/  ISETP.GE.U32.AND P0, PT, R9, UR8, PT ;  /* 0x0000000809007c0c */ /* 0x004fc8000bf06070 */
[----:B------:R-:W-:Y:S02]  /*0120*/  ISETP.GE.U32.AND.EX P0, PT, R8, UR9, PT, P0 ;  /* 0x0000000908007c0c */ /* 0x000fe4000bf06100 */
[----:B------:R-:W-:-:S05]  /*0130*/  LEA R0, R2, UR4, 0x2 ;  /* 0x0000000402007c11 */ /* 0x000fca000f8e10ff */
[----:B------:R0:W-:Y:S01]  /*0140*/  @!P1 STS [R0], RZ ;  /* 0x000000ff00009388 */ /* 0x0001e20000000800 */
[----:B------:R-:W-:Y:S06]  /*0150*/  BAR.SYNC.DEFER_BLOCKING 0x0 ;  /* 0x0000000000007b1d */ /* 0x000fec0000010000 */
[----:B---34-:R-:W-:Y:S05]  /*0160*/  @P0 BRA `(.L_x_3) ;  /* 0x0000000000380947 */ /* 0x018fea0003800000 */
[----:B------:R-:W1:Y:S02]  /*0170*/  LDCU UR5, c[0x0][0x370] ;  /* 0x00006e00ff0577ac */ /* 0x000e640008000800 */
[----:B-1----:R-:W-:-:S07]  /*0180*/  IMAD R6, R7, UR5, RZ ;  /* 0x0000000507067c24 */ /* 0x002fce000f8e02ff */
.L_x_4:
[----:B------:R-:W-:-:S04]  /*0190*/  LEA R4, P0, R9, UR10, 0x2 ;  /* 0x0000000a09047c11 */ /* 0x000fc8000f8010ff */
[----:B------:R-:W-:-:S05]  /*01a0*/  LEA.HI.X R5, R9, UR11, R8, 0x2, P0 ;  /* 0x0000000b09057c11 */ /* 0x000fca00080f1408 */
[----:B------:R-:W2:Y:S01]  /*01b0*/  LDG.E R4, desc[UR6][R4.64] ;  /* 0x0000000604047981 */ /* 0x000ea2000c1e1900 */
[----:B------:R-:W-:-:S05]  /*01c0*/  IADD3 R9, P0, PT, R6, R9, RZ ;  /* 0x0000000906097210 */ /* 0x000fca0007f1e0ff */
[----:B------:R-:W-:Y:S01]  /*01d0*/  IMAD.X R8, RZ, RZ, R8, P0 ;  /* 0x000000ffff087224 */ /* 0x000fe200000e0608 */
[----:B------:R-:W-:-:S04]  /*01e0*/  ISETP.GE.U32.AND P0, PT, R9, UR8, PT ;  /* 0x0000000809007c0c */ /* 0x000fc8000bf06070 */
[----:B------:R-:W-:Y:S02]  /*01f0*/  ISETP.GE.U32.AND.EX P0, PT, R8, UR9, PT, P0 ;  /* 0x0000000908007c0c */ /* 0x000fe4000bf06100 */
[----:B-12---:R-:W-:-:S05]  /*0200*/  SHF.R.S32.HI R7, RZ, UR12, R4 ;  /* 0x0000000cff077c19 */ /* 0x006fca0008011404 */
[----:B------:R-:W-:-:S05]  /*0210*/  IMAD.SHL.U32 R7, R7, 0x4, RZ ;  /* 0x0000000407077824 */ /* 0x000fca00078e00ff */
[----:B------:R-:W-:-:S05]  /*0220*/  LOP3.LUT R7, R7, 0x3c, RZ, 0xc0, !PT ;  /* 0x0000003c07077812 */ /* 0x000fca00078ec0ff */
[----:B------:R1:W-:Y:S01]  /*0230*/  ATOMS.POPC.INC.32 RZ, [R7+UR4] ;  /* 0x0000000007ff7f8c */ /* 0x0003e2000d800004 */
[----:B------:R-:W-:Y:S05]  /*0240*/  @!P0 BRA `(.L_x_4) ;  /* 0xfffffffc00d08947 */ /* 0x000fea000383ffff */
.L_x_3:
[----:B------:R-:W-:Y:S05]  /*0250*/  BSYNC.RECONVERGENT B0 ;  /* 0x0000000000007941 */ /* 0x000fea0003800200 */
.L_x_2:
[----:B------:R-:W-:Y:S06]  /*0260*/  BAR.SYNC.DEFER_BLOCKING 0x0 ;  /* 0x0000000000007b1d */ /* 0x000fec0000010000 */
[----:B------:R-:W-:Y:S05]  /*0270*/  @P1 EXIT ;  /* 0x000000000000194d */ /* 0x000fea0003800000 */
[----:B------:R-:W2:Y:S01]  /*0280*/  LDS R3, [R0] ;  /* 0x0000000000037984 */ /* 0x000ea20000000800 */
[----:B------:R-:W3:Y:S02]  /*0290*/  LDCU.64 UR4, c[0x0][0x388] ;  /* 0x00007100ff0477ac */ /* 0x000ee40008000a00 */
[----:B---3--:R-:W-:-:S04]  /*02a0*/  LEA R4, P0, R2, UR4, 0x2 ;  /* 0x0000000402047c11 */ /* 0x008fc8000f8010ff */
[----:B------:R-:W-:-:S05]  /*02b0*/  LEA.HI.X R5, R2, UR5, RZ, 0x2, P0 ;  /* 0x0000000502057c11 */ /* 0x000fca00080f14ff */
[----:B--2---:R-:W-:Y:S01]  /*02c0*/  REDG.E.ADD.STRONG.GPU desc[UR6][R4.64], R3 ;  /* 0x000000030400798e */ /* 0x004fe2000c12e106 */
[----:B------:R-:W-:Y:S05]  /*02d0*/  EXIT ;  /* 0x000000000000794d */ /* 0x000fea0003800000 */
.L_x_5:
        /* <DEDUP_REMOVED lines=10> */
.L_x_7:


//--------------------- .nv.shared.reserved.0     --------------------------
	.section	.nv.shared.reserved.0,"aw",@nobits
	.weak		__nv_reservedSMEM_offset_0_alias
	.size		__nv_reservedSMEM_offset_0_alias, 0, 64
	.other		__nv_reservedSMEM_offset_0_alias,@"STO_CUDA_RESERVED_SHARED STV_DEFAULT"
__nv_reservedSMEM_offset_0_alias:
	.zero		0
	.zero		64


//--------------------- .nv.shared._Z12count_kernelPiS_mi --------------------------
	.section	.nv.shared._Z12count_kernelPiS_mi,"aw",@nobits
	.sectionflags	@""
	.align	4
.nv.shared._Z12count_kernelPiS_mi:
	.zero		1088


//--------------------- .nv.constant0._Z14scatter_kernelPiS_S_mi --------------------------
	.section	.nv.constant0._Z14scatter_kernelPiS_S_mi,"a",@progbits
	.sectionflags	@""
	.align	4
.nv.constant0._Z14scatter_kernelPiS_S_mi:
	.zero		932


//--------------------- .nv.constant0._Z12count_kernelPiS_mi --------------------------
	.section	.nv.constant0._Z12count_kernelPiS_mi,"a",@progbits
	.sectionflags	@""
	.align	4
.nv.constant0._Z12count_kernelPiS_mi:
	.zero		924


//--------------------- SYMBOLS --------------------------

	.type		.nv.reservedSmem.offset0,@object
	.size		.nv.reservedSmem.offset0,0x4
	.type		.nv.reservedSmem.cap,@object
	.size		.nv.reservedSmem.cap,0x4
